	.headerflags	@"EF_CUDA_TEXMODE_UNIFIED EF_CUDA_64BIT_ADDRESS EF_CUDA_ACCELERATORS EF_CUDA_SM90 EF_CUDA_VIRTUAL_SM(EF_CUDA_SM90)"
	.elftype	@"ET_EXEC"


//--------------------- .nv.info                  --------------------------
	.section	.nv.info,"",@"SHT_CUDA_INFO"
	.align	4


	//----- nvinfo : EIATTR_REGCOUNT
	.align		4
        /*0000*/ 	.byte	0x04, 0x2f
        /*0002*/ 	.short	(.L_1 - .L_0)
	.align		4
.L_0:
        /*0004*/ 	.word	index@(triton_poi_fused_add_convolution_leaky_relu_11)
        /*0008*/ 	.word	0x00000016


	//----- nvinfo : EIATTR_MIN_STACK_SIZE
	.align		4
.L_1:
        /*000c*/ 	.byte	0x04, 0x12
        /*000e*/ 	.short	(.L_3 - .L_2)
	.align		4
.L_2:
        /*0010*/ 	.word	index@(triton_poi_fused_add_convolution_leaky_relu_11)
        /*0014*/ 	.word	0x00000000


	//----- nvinfo : EIATTR_FRAME_SIZE
	.align		4
.L_3:
        /*0018*/ 	.byte	0x04, 0x11
        /*001a*/ 	.short	(.L_5 - .L_4)
	.align		4
.L_4:
        /*001c*/ 	.word	index@(triton_poi_fused_add_convolution_leaky_relu_11)
        /*0020*/ 	.word	0x00000000


	//----- nvinfo : EIATTR_MIN_STACK_SIZE
	.align		4
.L_5:
        /*0024*/ 	.byte	0x04, 0x12
        /*0026*/ 	.short	(.L_7 - .L_6)
	.align		4
.L_6:
        /*0028*/ 	.word	index@(triton_poi_fused_add_convolution_leaky_relu_11)
        /*002c*/ 	.word	0x00000000
.L_7:


//--------------------- .nv.info.triton_poi_fused_add_convolution_leaky_relu_11 --------------------------
	.section	.nv.info.triton_poi_fused_add_convolution_leaky_relu_11,"",@"SHT_CUDA_INFO"
	.sectionflags	@""
	.align	4


	//----- nvinfo : EIATTR_CUDA_API_VERSION
	.align		4
        /*0000*/ 	.byte	0x04, 0x37
        /*0002*/ 	.short	(.L_9 - .L_8)
.L_8:
        /*0004*/ 	.word	0x0000007c


	//----- nvinfo : EIATTR_KPARAM_INFO
	.align		4
.L_9:
        /*0008*/ 	.byte	0x04, 0x17
        /*000a*/ 	.short	(.L_11 - .L_10)
.L_10:
        /*000c*/ 	.word	0x00000000
        /*0010*/ 	.short	0x0005
        /*0012*/ 	.short	0x0028
        /*0014*/ 	.byte	0x00, 0xf0, 0x11, 0x00


	//----- nvinfo : EIATTR_KPARAM_INFO
	.align		4
.L_11:
        /*0018*/ 	.byte	0x04, 0x17
        /*001a*/ 	.short	(.L_13 - .L_12)
.L_12:
        /*001c*/ 	.word	0x00000000
        /*0020*/ 	.short	0x0004
        /*0022*/ 	.short	0x0020
        /*0024*/ 	.byte	0x00, 0xf4, 0x21, 0x00


	//----- nvinfo : EIATTR_KPARAM_INFO
	.align		4
.L_13:
        /*0028*/ 	.byte	0x04, 0x17
        /*002a*/ 	.short	(.L_15 - .L_14)
.L_14:
        /*002c*/ 	.word	0x00000000
        /*0030*/ 	.short	0x0003
        /*0032*/ 	.short	0x0018
        /*0034*/ 	.byte	0x00, 0xf4, 0x21, 0x00


	//----- nvinfo : EIATTR_KPARAM_INFO
	.align		4
.L_15:
        /*0038*/ 	.byte	0x04, 0x17
        /*003a*/ 	.short	(.L_17 - .L_16)
.L_16:
        /*003c*/ 	.word	0x00000000
        /*0040*/ 	.short	0x0002
        /*0042*/ 	.short	0x0010
        /*0044*/ 	.byte	0x00, 0xf4, 0x21, 0x00


	//----- nvinfo : EIATTR_KPARAM_INFO
	.align		4
.L_17:
        /*0048*/ 	.byte	0x04, 0x17
        /*004a*/ 	.short	(.L_19 - .L_18)
.L_18:
        /*004c*/ 	.word	0x00000000
        /*0050*/ 	.short	0x0001
        /*0052*/ 	.short	0x0008
        /*0054*/ 	.byte	0x00, 0xf4, 0x21, 0x00


	//----- nvinfo : EIATTR_KPARAM_INFO
	.align		4
.L_19:
        /*0058*/ 	.byte	0x04, 0x17
        /*005a*/ 	.short	(.L_21 - .L_20)
.L_20:
        /*005c*/ 	.word	0x00000000
        /*0060*/ 	.short	0x0000
        /*0062*/ 	.short	0x0000
        /*0064*/ 	.byte	0x00, 0xf4, 0x21, 0x00


	//----- nvinfo : EIATTR_SPARSE_MMA_MASK
	.align		4
.L_21:
        /*0068*/ 	.byte	0x03, 0x50
        /*006a*/ 	.short	0x0000


	//----- nvinfo : EIATTR_MAXREG_COUNT
	.align		4
        /*006c*/ 	.byte	0x03, 0x1b
        /*006e*/ 	.short	0x00ff


	//----- nvinfo : EIATTR_EXIT_INSTR_OFFSETS
	.align		4
        /*0070*/ 	.byte	0x04, 0x1c
        /*0072*/ 	.short	(.L_23 - .L_22)


	//   ....[0]....
.L_22:
        /*0074*/ 	.word	0x00000340


	//----- nvinfo : EIATTR_REQNTID
	.align		4
.L_23:
        /*0078*/ 	.byte	0x04, 0x10
        /*007a*/ 	.short	(.L_25 - .L_24)
.L_24:
        /*007c*/ 	.word	0x00000080
        /*0080*/ 	.word	0x00000001
        /*0084*/ 	.word	0x00000001


	//----- nvinfo : EIATTR_CBANK_PARAM_SIZE
	.align		4
.L_25:
        /*0088*/ 	.byte	0x03, 0x19
        /*008a*/ 	.short	0x002c


	//----- nvinfo : EIATTR_PARAM_CBANK
	.align		4
        /*008c*/ 	.byte	0x04, 0x0a
        /*008e*/ 	.short	(.L_27 - .L_26)
	.align		4
.L_26:
        /*0090*/ 	.word	index@(.nv.constant0.triton_poi_fused_add_convolution_leaky_relu_11)
        /*0094*/ 	.short	0x0210
        /*0096*/ 	.short	0x002c


	//----- nvinfo : EIATTR_SW_WAR
	.align		4
.L_27:
        /*0098*/ 	.byte	0x04, 0x36
        /*009a*/ 	.short	(.L_29 - .L_28)
.L_28:
        /*009c*/ 	.word	0x00000008
.L_29:


//--------------------- .nv.callgraph             --------------------------
	.section	.nv.callgraph,"",@"SHT_CUDA_CALLGRAPH"
	.align	4
	.sectionentsize	8
	.align		4
        /*0000*/ 	.word	0x00000000
	.align		4
        /*0004*/ 	.word	0xffffffff
	.align		4
        /*0008*/ 	.word	0x00000000
	.align		4
        /*000c*/ 	.word	0xfffffffe
	.align		4
        /*0010*/ 	.word	0x00000000
	.align		4
        /*0014*/ 	.word	0xfffffffd
	.align		4
        /*0018*/ 	.word	0x00000000
	.align		4
        /*001c*/ 	.word	0xfffffffc


//--------------------- .text.triton_poi_fused_add_convolution_leaky_relu_11 --------------------------
	.section	.text.triton_poi_fused_add_convolution_leaky_relu_11,"ax",@progbits
	.align	128
        .global         triton_poi_fused_add_convolution_leaky_relu_11
        .type           triton_poi_fused_add_convolution_leaky_relu_11,@function
        .size           triton_poi_fused_add_convolution_leaky_relu_11,(.L_x_1 - triton_poi_fused_add_convolution_leaky_relu_11)
        .other          triton_poi_fused_add_convolution_leaky_relu_11,@"STO_CUDA_ENTRY STV_DEFAULT"
triton_poi_fused_add_convolution_leaky_relu_11:
.text.triton_poi_fused_add_convolution_leaky_relu_11:
[----:B------:R-:W-:Y:S01]  /*0000*/  LDC R1, c[0x0][0x28] ;  /* 0x00000a00ff017b82 */ /* 0x000fe20000000800 */
[----:B------:R-:W1:Y:S01]  /*0010*/  S2R R0, SR_TID.X ;  /* 0x0000000000007919 */ /* 0x000e620000002100 */
[----:B------:R-:W-:Y:S01]  /*0020*/  ULDC.64 UR4, c[0x0][0x208] ;  /* 0x0000820000047ab9 */ /* 0x000fe20000000a00 */
[----:B------:R-:W-:Y:S01]  /*0030*/  ULDC.64 UR6, c[0x0][0x228] ;  /* 0x00008a0000067ab9 */ /* 0x000fe20000000a00 */
[----:B------:R-:W2:Y:S01]  /*0040*/  S2R R3, SR_CTAID.X ;  /* 0x0000000000037919 */ /* 0x000ea20000002500 */
[----:B-1----:R-:W-:-:S05]  /*0050*/  IMAD.SHL.U32 R0, R0, 0x2, RZ ;  /* 0x0000000200007824 */ /* 0x002fca00078e00ff */
[----:B------:R-:W-:-:S05]  /*0060*/  LOP3.LUT R0, R0, 0xfe, RZ, 0xc0, !PT ;  /* 0x000000fe00007812 */ /* 0x000fca00078ec0ff */
[----:B--2---:R-:W-:Y:S02]  /*0070*/  IMAD R0, R3, 0x100, R0 ;  /* 0x0000010003007824 */ /* 0x004fe400078e0200 */
[----:B------:R-:W1:Y:S02]  /*0080*/  LDC.64 R2, c[0x0][0x218] ;  /* 0x00008600ff027b82 */ /* 0x000e640000000a00 */
[----:B------:R-:W-:Y:S01]  /*0090*/  IMAD.HI R6, R0, 0x55555556, RZ ;  /* 0x5555555600067827 */ /* 0x000fe200078e02ff */
[----:B------:R-:W-:-:S04]  /*00a0*/  IADD3 R4, R0, 0x1, RZ ;  /* 0x0000000100047810 */ /* 0x000fc80007ffe0ff */
[----:B------:R-:W-:Y:S01]  /*00b0*/  LEA.HI R8, R6, R6, RZ, 0x1 ;  /* 0x0000000606087211 */ /* 0x000fe200078f08ff */
[----:B------:R-:W-:Y:S02]  /*00c0*/  IMAD.HI R7, R4, 0x55555556, RZ ;  /* 0x5555555604077827 */ /* 0x000fe400078e02ff */
[----:B------:R-:W2:Y:S03]  /*00d0*/  LDC.64 R4, c[0x0][0x210] ;  /* 0x00008400ff047b82 */ /* 0x000ea60000000a00 */
[----:B------:R-:W-:Y:S02]  /*00e0*/  LEA.HI R9, R7, R7, RZ, 0x1 ;  /* 0x0000000707097211 */ /* 0x000fe400078f08ff */
[----:B------:R-:W-:Y:S02]  /*00f0*/  SHF.R.S32.HI R7, RZ, 0x1f, R8 ;  /* 0x0000001fff077819 */ /* 0x000fe40000011408 */
[----:B------:R-:W-:-:S02]  /*0100*/  SHF.R.S32.HI R6, RZ, 0x1f, R9 ;  /* 0x0000001fff067819 */ /* 0x000fc40000011409 */
[----:B------:R-:W-:Y:S02]  /*0110*/  LEA.HI R7, R7, R8, RZ, 0xa ;  /* 0x0000000807077211 */ /* 0x000fe400078f50ff */
[----:B------:R-:W-:Y:S02]  /*0120*/  LEA.HI R6, R6, R9, RZ, 0xa ;  /* 0x0000000906067211 */ /* 0x000fe400078f50ff */
[----:B------:R-:W-:Y:S02]  /*0130*/  LOP3.LUT R11, R7, 0xfffffc00, RZ, 0xc0, !PT ;  /* 0xfffffc00070b7812 */ /* 0x000fe400078ec0ff */
[----:B------:R-:W-:Y:S02]  /*0140*/  LOP3.LUT R10, R6, 0xfffffc00, RZ, 0xc0, !PT ;  /* 0xfffffc00060a7812 */ /* 0x000fe400078ec0ff */
[----:B------:R-:W3:Y:S01]  /*0150*/  LDC.64 R6, c[0x0][0x220] ;  /* 0x00008800ff067b82 */ /* 0x000ee20000000a00 */
[----:B------:R-:W-:Y:S01]  /*0160*/  IMAD.IADD R13, R8, 0x1, -R11 ;  /* 0x00000001080d7824 */ /* 0x000fe200078e0a0b */
[----:B------:R-:W-:-:S03]  /*0170*/  IADD3 R15, R9, -R10, RZ ;  /* 0x8000000a090f7210 */ /* 0x000fc60007ffe0ff */
[----:B-1----:R-:W-:-:S04]  /*0180*/  IMAD.WIDE R8, R13, 0x4, R2 ;  /* 0x000000040d087825 */ /* 0x002fc800078e0202 */
[----:B------:R-:W-:Y:S02]  /*0190*/  IMAD.WIDE R10, R15, 0x4, R2 ;  /* 0x000000040f0a7825 */ /* 0x000fe400078e0202 */
[----:B------:R1:W4:Y:S02]  /*01a0*/  LDG.E.EL R9, desc[UR4][R8.64] ;  /* 0x0000000408097981 */ /* 0x000324000c2e1900 */
[----:B--2---:R-:W-:Y:S02]  /*01b0*/  IMAD.WIDE R4, R0, 0x4, R4 ;  /* 0x0000000400047825 */ /* 0x004fe400078e0204 */
[----:B------:R-:W2:Y:S04]  /*01c0*/  LDG.E.EL R10, desc[UR4][R10.64] ;  /* 0x000000040a0a7981 */ /* 0x000ea8000c2e1900 */
[----:B------:R-:W4:Y:S01]  /*01d0*/  LDG.E.64 R2, desc[UR4][R4.64] ;  /* 0x0000000404027981 */ /* 0x000f22000c1e1b00 */
[----:B---3--:R-:W-:-:S04]  /*01e0*/  IMAD.WIDE R12, R13, 0x4, R6 ;  /* 0x000000040d0c7825 */ /* 0x008fc800078e0206 */
[----:B------:R-:W-:Y:S02]  /*01f0*/  IMAD.WIDE R6, R15, 0x4, R6 ;  /* 0x000000040f067825 */ /* 0x000fe400078e0206 */
[----:B------:R-:W3:Y:S01]  /*0200*/  LDG.E.EL R13, desc[UR4][R12.64] ;  /* 0x000000040c0d7981 */ /* 0x000ee2000c2e1900 */
[----:B------:R-:W5:Y:S03]  /*0210*/  LDC.64 R14, c[0x0][0x230] ;  /* 0x00008c00ff0e7b82 */ /* 0x000f660000000a00 */
[----:B------:R-:W3:Y:S01]  /*0220*/  LDG.E.EL R6, desc[UR4][R6.64] ;  /* 0x0000000406067981 */ /* 0x000ee2000c2e1900 */
[----:B-1----:R-:W-:Y:S02]  /*0230*/  IADD3 R8, P2, R0, UR6, RZ ;  /* 0x0000000600087c10 */ /* 0x002fe4000ff5e0ff */
[C---:B----4-:R-:W-:Y:S02]  /*0240*/  FSETP.GT.AND P1, PT, R2.reuse, -R9, PT ;  /* 0x800000090200720b */ /* 0x050fe40003f24000 */
[C---:B--2---:R-:W-:Y:S01]  /*0250*/  FSETP.GT.AND P0, PT, R3.reuse, -R10, PT ;  /* 0x8000000a0300720b */ /* 0x044fe20003f04000 */
[----:B------:R-:W-:Y:S01]  /*0260*/  FADD R16, R2, R9 ;  /* 0x0000000902107221 */ /* 0x000fe20000000000 */
[----:B------:R-:W-:Y:S01]  /*0270*/  FADD R17, R3, R10 ;  /* 0x0000000a03117221 */ /* 0x000fe20000000000 */
[----:B------:R-:W-:-:S02]  /*0280*/  SEL R2, RZ, 0x1, !P1 ;  /* 0x00000001ff027807 */ /* 0x000fc40004800000 */
[----:B------:R-:W-:-:S04]  /*0290*/  SEL R9, RZ, 0x100, !P0 ;  /* 0x00000100ff097807 */ /* 0x000fc80004000000 */
[----:B------:R-:W-:Y:S02]  /*02a0*/  IADD3 R19, R2, R9, RZ ;  /* 0x0000000902137210 */ /* 0x000fe40007ffe0ff */
[----:B------:R-:W-:Y:S02]  /*02b0*/  @!P1 FMUL R16, R16, 0.10000000149011611938 ;  /* 0x3dcccccd10109820 */ /* 0x000fe40000400000 */
[----:B------:R-:W-:Y:S01]  /*02c0*/  @!P0 FMUL R17, R17, 0.10000000149011611938 ;  /* 0x3dcccccd11118820 */ /* 0x000fe20000400000 */
[C---:B------:R-:W-:Y:S01]  /*02d0*/  LEA.HI.X.SX32 R9, R0.reuse, UR7, 0x1, P2 ;  /* 0x0000000700097c11 */ /* 0x040fe200090f0eff */
[----:B-----5:R-:W-:-:S04]  /*02e0*/  IMAD.WIDE R2, R0, 0x4, R14 ;  /* 0x0000000400027825 */ /* 0x020fc800078e020e */
[----:B---3--:R-:W-:Y:S01]  /*02f0*/  FADD R10, R13, R16 ;  /* 0x000000100d0a7221 */ /* 0x008fe20000000000 */
[----:B------:R-:W-:Y:S01]  /*0300*/  FADD R11, R6, R17 ;  /* 0x00000011060b7221 */ /* 0x000fe20000000000 */
[----:B------:R-:W-:Y:S04]  /*0310*/  STG.E.U16 desc[UR4][R8.64], R19 ;  /* 0x0000001308007986 */ /* 0x000fe8000c101504 */
[----:B------:R-:W-:Y:S04]  /*0320*/  STG.E.64 desc[UR4][R4.64], R16 ;  /* 0x0000001004007986 */ /* 0x000fe8000c101b04 */
[----:B------:R-:W-:Y:S01]  /*0330*/  STG.E.64 desc[UR4][R2.64], R10 ;  /* 0x0000000a02007986 */ /* 0x000fe2000c101b04 */
[----:B------:R-:W-:Y:S05]  /*0340*/  EXIT ;  /* 0x000000000000794d */ /* 0x000fea0003800000 */
.L_x_0:
[----:B------:R-:W-:-:S00]  /*0350*/  BRA `(.L_x_0) ;  /* 0xfffffffc00fc7947 */ /* 0x000fc0000383ffff */
[----:B------:R-:W-:-:S00]  /*0360*/  NOP ;  /* 0x0000000000007918 */ /* 0x000fc00000000000 */
        /* <DEDUP_REMOVED lines=9> */
.L_x_1:


//--------------------- .nv.constant0.triton_poi_fused_add_convolution_leaky_relu_11 --------------------------
	.section	.nv.constant0.triton_poi_fused_add_convolution_leaky_relu_11,"a",@progbits
	.sectionflags	@""
	.align	4
.nv.constant0.triton_poi_fused_add_convolution_leaky_relu_11:
	.zero		572
